//
// Generated by NVIDIA NVVM Compiler
//
// Compiler Build ID: CL-36424714
// Cuda compilation tools, release 13.0, V13.0.88
// Based on NVVM 20.0.0
//

.version 9.0
.target sm_100
.address_size 64

	// .globl	_Z3cpyPfS_Pii

.visible .entry _Z3cpyPfS_Pii(
	.param .u64 .ptr .align 1 _Z3cpyPfS_Pii_param_0,
	.param .u64 .ptr .align 1 _Z3cpyPfS_Pii_param_1,
	.param .u64 .ptr .align 1 _Z3cpyPfS_Pii_param_2,
	.param .u32 _Z3cpyPfS_Pii_param_3
)
{
	.reg .b32 	%r<5>;
	.reg .b32 	%f<2>;
	.reg .b64 	%rd<8>;

	ld.param.u64 	%rd1, [_Z3cpyPfS_Pii_param_0];
	ld.param.u64 	%rd2, [_Z3cpyPfS_Pii_param_1];
	cvta.to.global.u64 	%rd3, %rd1;
	cvta.to.global.u64 	%rd4, %rd2;
	mov.u32 	%r1, %ctaid.x;
	mov.u32 	%r2, %ntid.x;
	mov.u32 	%r3, %tid.x;
	mad.lo.s32 	%r4, %r1, %r2, %r3;
	mul.wide.u32 	%rd5, %r4, 4;
	add.s64 	%rd6, %rd4, %rd5;
	ld.global.f32 	%f1, [%rd6];
	add.s64 	%rd7, %rd3, %rd5;
	st.global.f32 	[%rd7], %f1;
	ret;

}


// ===== COMPILED SASS (sm_100) =====

	.target	sm_100

	.elftype	@"ET_EXEC"


//--------------------- .note.nv.tkinfo           --------------------------
	.section	.note.nv.tkinfo,"",@"SHT_NOTE"
	.sectionflags	@"SHF_NOTE_NV_TKINFO"
	.tkinfo
        /*0018*/ 	.word	0x00000002
        /*0030*/ 	.string	""
        /*0030*/ 	.string	"ptxas"
        /*0030*/ 	.string	"Cuda compilation tools, release 13.0, V13.0.88"
        /*0030*/ 	.string	"Build cuda_13.0.r13.0/compiler.36424714_0"
        /*0030*/ 	.string	"-arch sm_100 -m 64 "



//--------------------- .note.nv.cuinfo           --------------------------
	.section	.note.nv.cuinfo,"",@"SHT_NOTE"
	.sectionflags	@"SHF_NOTE_NV_CUINFO"
        /*0018*/ 	.short	0x0002
        /*001a*/ 	.short	0x0064
        /*001c*/ 	.short	0x0082
	.zero		2


//--------------------- .nv.info                  --------------------------
	.section	.nv.info,"",@"SHT_CUDA_INFO"
	.align	4


	//----- nvinfo : EIATTR_REGCOUNT
	.align		4
        /*0000*/ 	.byte	0x04, 0x2f
        /*0002*/ 	.short	(.L_1 - .L_0)
	.align		4
.L_0:
        /*0004*/ 	.word	index@(_Z3cpyPfS_Pii)
        /*0008*/ 	.word	0x0000000a


	//----- nvinfo : EIATTR_FRAME_SIZE
	.align		4
.L_1:
        /*000c*/ 	.byte	0x04, 0x11
        /*000e*/ 	.short	(.L_3 - .L_2)
	.align		4
.L_2:
        /*0010*/ 	.word	index@(_Z3cpyPfS_Pii)
        /*0014*/ 	.word	0x00000000


	//----- nvinfo : EIATTR_MIN_STACK_SIZE
	.align		4
.L_3:
        /*0018*/ 	.byte	0x04, 0x12
        /*001a*/ 	.short	(.L_5 - .L_4)
	.align		4
.L_4:
        /*001c*/ 	.word	index@(_Z3cpyPfS_Pii)
        /*0020*/ 	.word	0x00000000
.L_5:


//--------------------- .nv.compat                --------------------------
	.section	.nv.compat,"",@"SHT_CUDA_COMPAT_INFO"
	.align	4
        /*0000*/ 	.byte	0x02, 0x09, 0x00, 0x00, 0x02, 0x02, 0x01, 0x00, 0x02, 0x05, 0x05, 0x00, 0x03, 0x07, 0x01, 0x01
        /*0010*/ 	.byte	0x02, 0x03, 0x00, 0x00, 0x02, 0x06, 0x01, 0x00, 0x04, 0x0b, 0x08, 0x00, 0x09, 0x00, 0x00, 0x00
        /*0020*/ 	.byte	0x00, 0x00, 0x00, 0x00


//--------------------- .nv.info._Z3cpyPfS_Pii    --------------------------
	.section	.nv.info._Z3cpyPfS_Pii,"",@"SHT_CUDA_INFO"
	.sectionflags	@""
	.align	4


	//----- nvinfo : EIATTR_CUDA_API_VERSION
	.align		4
        /*0000*/ 	.byte	0x04, 0x37
        /*0002*/ 	.short	(.L_7 - .L_6)
.L_6:
        /*0004*/ 	.word	0x00000082


	//----- nvinfo : EIATTR_KPARAM_INFO
	.align		4
.L_7:
        /*0008*/ 	.byte	0x04, 0x17
        /*000a*/ 	.short	(.L_9 - .L_8)
.L_8:
        /*000c*/ 	.word	0x00000000
        /*0010*/ 	.short	0x0003
        /*0012*/ 	.short	0x0018
        /*0014*/ 	.byte	0x00, 0xf0, 0x11, 0x00


	//----- nvinfo : EIATTR_KPARAM_INFO
	.align		4
.L_9:
        /*0018*/ 	.byte	0x04, 0x17
        /*001a*/ 	.short	(.L_11 - .L_10)
.L_10:
        /*001c*/ 	.word	0x00000000
        /*0020*/ 	.short	0x0002
        /*0022*/ 	.short	0x0010
        /*0024*/ 	.byte	0x00, 0xf5, 0x21, 0x00


	//----- nvinfo : EIATTR_KPARAM_INFO
	.align		4
.L_11:
        /*0028*/ 	.byte	0x04, 0x17
        /*002a*/ 	.short	(.L_13 - .L_12)
.L_12:
        /*002c*/ 	.word	0x00000000
        /*0030*/ 	.short	0x0001
        /*0032*/ 	.short	0x0008
        /*0034*/ 	.byte	0x00, 0xf5, 0x21, 0x00


	//----- nvinfo : EIATTR_KPARAM_INFO
	.align		4
.L_13:
        /*0038*/ 	.byte	0x04, 0x17
        /*003a*/ 	.short	(.L_15 - .L_14)
.L_14:
        /*003c*/ 	.word	0x00000000
        /*0040*/ 	.short	0x0000
        /*0042*/ 	.short	0x0000
        /*0044*/ 	.byte	0x00, 0xf5, 0x21, 0x00


	//----- nvinfo : EIATTR_SPARSE_MMA_MASK
	.align		4
.L_15:
        /*0048*/ 	.byte	0x03, 0x50
        /*004a*/ 	.short	0x0000


	//----- nvinfo : EIATTR_MAXREG_COUNT
	.align		4
        /*004c*/ 	.byte	0x03, 0x1b
        /*004e*/ 	.short	0x00ff


	//----- nvinfo : EIATTR_MERCURY_ISA_VERSION
	.align		4
        /*0050*/ 	.byte	0x03, 0x5f
        /*0052*/ 	.short	0x0101


	//----- nvinfo : EIATTR_VRC_CTA_INIT_COUNT
	.align		4
        /*0054*/ 	.byte	0x02, 0x4a
	.zero		1
	.zero		1


	//----- nvinfo : EIATTR_EXIT_INSTR_OFFSETS
	.align		4
        /*0058*/ 	.byte	0x04, 0x1c
        /*005a*/ 	.short	(.L_17 - .L_16)


	//   ....[0]....
.L_16:
        /*005c*/ 	.word	0x000000c0


	//----- nvinfo : EIATTR_CBANK_PARAM_SIZE
	.align		4
.L_17:
        /*0060*/ 	.byte	0x03, 0x19
        /*0062*/ 	.short	0x001c


	//----- nvinfo : EIATTR_PARAM_CBANK
	.align		4
        /*0064*/ 	.byte	0x04, 0x0a
        /*0066*/ 	.short	(.L_19 - .L_18)
	.align		4
.L_18:
        /*0068*/ 	.word	index@(.nv.constant0._Z3cpyPfS_Pii)
        /*006c*/ 	.short	0x0380
        /*006e*/ 	.short	0x001c


	//----- nvinfo : EIATTR_SW_WAR
	.align		4
.L_19:
        /*0070*/ 	.byte	0x04, 0x36
        /*0072*/ 	.short	(.L_21 - .L_20)
.L_20:
        /*0074*/ 	.word	0x00000008
.L_21:


//--------------------- .nv.callgraph             --------------------------
	.section	.nv.callgraph,"",@"SHT_CUDA_CALLGRAPH"
	.align	4
	.sectionentsize	8
	.align		4
        /*0000*/ 	.word	0x00000000
	.align		4
        /*0004*/ 	.word	0xffffffff
	.align		4
        /*0008*/ 	.word	0x00000000
	.align		4
        /*000c*/ 	.word	0xfffffffe
	.align		4
        /*0010*/ 	.word	0x00000000
	.align		4
        /*0014*/ 	.word	0xfffffffd
	.align		4
        /*0018*/ 	.word	0x00000000
	.align		4
        /*001c*/ 	.word	0xfffffffc


//--------------------- .text._Z3cpyPfS_Pii       --------------------------
	.section	.text._Z3cpyPfS_Pii,"ax",@progbits
	.align	128
        .global         _Z3cpyPfS_Pii
        .type           _Z3cpyPfS_Pii,@function
        .size           _Z3cpyPfS_Pii,(.L_x_1 - _Z3cpyPfS_Pii)
        .other          _Z3cpyPfS_Pii,@"STO_CUDA_ENTRY STV_DEFAULT"
_Z3cpyPfS_Pii:
.text._Z3cpyPfS_Pii:
[----:B------:R-:W-:Y:S01]  /*0000*/  LDC R1, c[0x0][0x37c] ;  /* 0x0000df00ff017b82 */ /* 0x000fe20000000800 */
[----:B------:R-:W0:Y:S07]  /*0010*/  S2R R0, SR_TID.X ;  /* 0x0000000000007919 */ /* 0x000e2e0000002100 */
[----:B------:R-:W0:Y:S01]  /*0020*/  S2UR UR6, SR_CTAID.X ;  /* 0x00000000000679c3 */ /* 0x000e220000002500 */
[----:B------:R-:W1:Y:S07]  /*0030*/  LDCU.64 UR4, c[0x0][0x358] ;  /* 0x00006b00ff0477ac */ /* 0x000e6e0008000a00 */
[----:B------:R-:W0:Y:S08]  /*0040*/  LDC R7, c[0x0][0x360] ;  /* 0x0000d800ff077b82 */ /* 0x000e300000000800 */
[----:B------:R-:W2:Y:S08]  /*0050*/  LDC.64 R2, c[0x0][0x388] ;  /* 0x0000e200ff027b82 */ /* 0x000eb00000000a00 */
[----:B------:R-:W3:Y:S01]  /*0060*/  LDC.64 R4, c[0x0][0x380] ;  /* 0x0000e000ff047b82 */ /* 0x000ee20000000a00 */
[----:B0-----:R-:W-:-:S04]  /*0070*/  IMAD R7, R7, UR6, R0 ;  /* 0x0000000607077c24 */ /* 0x001fc8000f8e0200 */
[----:B--2---:R-:W-:-:S06]  /*0080*/  IMAD.WIDE.U32 R2, R7, 0x4, R2 ;  /* 0x0000000407027825 */ /* 0x004fcc00078e0002 */
[----:B-1----:R-:W2:Y:S01]  /*0090*/  LDG.E R3, desc[UR4][R2.64] ;  /* 0x0000000402037981 */ /* 0x002ea2000c1e1900 */
[----:B---3--:R-:W-:-:S05]  /*00a0*/  IMAD.WIDE.U32 R4, R7, 0x4, R4 ;  /* 0x0000000407047825 */ /* 0x008fca00078e0004 */
[----:B--2---:R-:W-:Y:S01]  /*00b0*/  STG.E desc[UR4][R4.64], R3 ;  /* 0x0000000304007986 */ /* 0x004fe2000c101904 */
[----:B------:R-:W-:Y:S05]  /*00c0*/  EXIT ;  /* 0x000000000000794d */ /* 0x000fea0003800000 */
.L_x_0:
[----:B------:R-:W-:-:S00]  /*00d0*/  BRA `(.L_x_0) ;  /* 0xfffffffc00fc7947 */ /* 0x000fc0000383ffff */
[----:B------:R-:W-:-:S00]  /*00e0*/  NOP ;  /* 0x0000000000007918 */ /* 0x000fc00000000000 */
        /* <DEDUP_REMOVED lines=9> */
.L_x_1:


//--------------------- .nv.shared.reserved.0     --------------------------
	.section	.nv.shared.reserved.0,"aw",@nobits
	.weak		__nv_reservedSMEM_offset_0_alias
	.size		__nv_reservedSMEM_offset_0_alias, 0, 64
	.other		__nv_reservedSMEM_offset_0_alias,@"STO_CUDA_RESERVED_SHARED STV_DEFAULT"
__nv_reservedSMEM_offset_0_alias:
	.zero		0
	.zero		64


//--------------------- .nv.constant0._Z3cpyPfS_Pii --------------------------
	.section	.nv.constant0._Z3cpyPfS_Pii,"a",@progbits
	.sectionflags	@""
	.align	4
.nv.constant0._Z3cpyPfS_Pii:
	.zero		924


//--------------------- SYMBOLS --------------------------

	.type		.nv.reservedSmem.offset0,@object
	.size		.nv.reservedSmem.offset0,0x4
